	.headerflags	@"EF_CUDA_TEXMODE_UNIFIED EF_CUDA_64BIT_ADDRESS EF_CUDA_ACCELERATORS EF_CUDA_SM90 EF_CUDA_VIRTUAL_SM(EF_CUDA_SM90)"
	.elftype	@"ET_EXEC"


//--------------------- .nv.info                  --------------------------
	.section	.nv.info,"",@"SHT_CUDA_INFO"
	.align	4


	//----- nvinfo : EIATTR_REGCOUNT
	.align		4
        /*0000*/ 	.byte	0x04, 0x2f
        /*0002*/ 	.short	(.L_3 - .L_2)
	.align		4
.L_2:
        /*0004*/ 	.word	index@(triton_poi_fused__native_batch_norm_legit_no_training_relu_7)
        /*0008*/ 	.word	0x00000018


	//----- nvinfo : EIATTR_MIN_STACK_SIZE
	.align		4
.L_3:
        /*000c*/ 	.byte	0x04, 0x12
        /*000e*/ 	.short	(.L_5 - .L_4)
	.align		4
.L_4:
        /*0010*/ 	.word	index@(triton_poi_fused__native_batch_norm_legit_no_training_relu_7)
        /*0014*/ 	.word	0x00000000


	//----- nvinfo : EIATTR_FRAME_SIZE
	.align		4
.L_5:
        /*0018*/ 	.byte	0x04, 0x11
        /*001a*/ 	.short	(.L_7 - .L_6)
	.align		4
.L_6:
        /*001c*/ 	.word	index@(triton_poi_fused__native_batch_norm_legit_no_training_relu_7)
        /*0020*/ 	.word	0x00000000


	//----- nvinfo : EIATTR_MIN_STACK_SIZE
	.align		4
.L_7:
        /*0024*/ 	.byte	0x04, 0x12
        /*0026*/ 	.short	(.L_9 - .L_8)
	.align		4
.L_8:
        /*0028*/ 	.word	index@(triton_poi_fused__native_batch_norm_legit_no_training_relu_7)
        /*002c*/ 	.word	0x00000000
.L_9:


//--------------------- .nv.info.triton_poi_fused__native_batch_norm_legit_no_training_relu_7 --------------------------
	.section	.nv.info.triton_poi_fused__native_batch_norm_legit_no_training_relu_7,"",@"SHT_CUDA_INFO"
	.sectionflags	@""
	.align	4


	//----- nvinfo : EIATTR_CUDA_API_VERSION
	.align		4
        /*0000*/ 	.byte	0x04, 0x37
        /*0002*/ 	.short	(.L_11 - .L_10)
.L_10:
        /*0004*/ 	.word	0x0000007c


	//----- nvinfo : EIATTR_KPARAM_INFO
	.align		4
.L_11:
        /*0008*/ 	.byte	0x04, 0x17
        /*000a*/ 	.short	(.L_13 - .L_12)
.L_12:
        /*000c*/ 	.word	0x00000000
        /*0010*/ 	.short	0x0006
        /*0012*/ 	.short	0x0030
        /*0014*/ 	.byte	0x00, 0xf0, 0x11, 0x00


	//----- nvinfo : EIATTR_KPARAM_INFO
	.align		4
.L_13:
        /*0018*/ 	.byte	0x04, 0x17
        /*001a*/ 	.short	(.L_15 - .L_14)
.L_14:
        /*001c*/ 	.word	0x00000000
        /*0020*/ 	.short	0x0005
        /*0022*/ 	.short	0x0028
        /*0024*/ 	.byte	0x00, 0xf4, 0x21, 0x00


	//----- nvinfo : EIATTR_KPARAM_INFO
	.align		4
.L_15:
        /*0028*/ 	.byte	0x04, 0x17
        /*002a*/ 	.short	(.L_17 - .L_16)
.L_16:
        /*002c*/ 	.word	0x00000000
        /*0030*/ 	.short	0x0004
        /*0032*/ 	.short	0x0020
        /*0034*/ 	.byte	0x00, 0xf4, 0x21, 0x00


	//----- nvinfo : EIATTR_KPARAM_INFO
	.align		4
.L_17:
        /*0038*/ 	.byte	0x04, 0x17
        /*003a*/ 	.short	(.L_19 - .L_18)
.L_18:
        /*003c*/ 	.word	0x00000000
        /*0040*/ 	.short	0x0003
        /*0042*/ 	.short	0x0018
        /*0044*/ 	.byte	0x00, 0xf4, 0x21, 0x00


	//----- nvinfo : EIATTR_KPARAM_INFO
	.align		4
.L_19:
        /*0048*/ 	.byte	0x04, 0x17
        /*004a*/ 	.short	(.L_21 - .L_20)
.L_20:
        /*004c*/ 	.word	0x00000000
        /*0050*/ 	.short	0x0002
        /*0052*/ 	.short	0x0010
        /*0054*/ 	.byte	0x00, 0xf4, 0x21, 0x00


	//----- nvinfo : EIATTR_KPARAM_INFO
	.align		4
.L_21:
        /*0058*/ 	.byte	0x04, 0x17
        /*005a*/ 	.short	(.L_23 - .L_22)
.L_22:
        /*005c*/ 	.word	0x00000000
        /*0060*/ 	.short	0x0001
        /*0062*/ 	.short	0x0008
        /*0064*/ 	.byte	0x00, 0xf4, 0x21, 0x00


	//----- nvinfo : EIATTR_KPARAM_INFO
	.align		4
.L_23:
        /*0068*/ 	.byte	0x04, 0x17
        /*006a*/ 	.short	(.L_25 - .L_24)
.L_24:
        /*006c*/ 	.word	0x00000000
        /*0070*/ 	.short	0x0000
        /*0072*/ 	.short	0x0000
        /*0074*/ 	.byte	0x00, 0xf4, 0x21, 0x00


	//----- nvinfo : EIATTR_SPARSE_MMA_MASK
	.align		4
.L_25:
        /*0078*/ 	.byte	0x03, 0x50
        /*007a*/ 	.short	0x0000


	//----- nvinfo : EIATTR_MAXREG_COUNT
	.align		4
        /*007c*/ 	.byte	0x03, 0x1b
        /*007e*/ 	.short	0x00ff


	//----- nvinfo : EIATTR_EXIT_INSTR_OFFSETS
	.align		4
        /*0080*/ 	.byte	0x04, 0x1c
        /*0082*/ 	.short	(.L_27 - .L_26)


	//   ....[0]....
.L_26:
        /*0084*/ 	.word	0x00000420


	//   ....[1]....
        /*0088*/ 	.word	0x00000440


	//----- nvinfo : EIATTR_REQNTID
	.align		4
.L_27:
        /*008c*/ 	.byte	0x04, 0x10
        /*008e*/ 	.short	(.L_29 - .L_28)
.L_28:
        /*0090*/ 	.word	0x00000080
        /*0094*/ 	.word	0x00000001
        /*0098*/ 	.word	0x00000001


	//----- nvinfo : EIATTR_CBANK_PARAM_SIZE
	.align		4
.L_29:
        /*009c*/ 	.byte	0x03, 0x19
        /*009e*/ 	.short	0x0034


	//----- nvinfo : EIATTR_PARAM_CBANK
	.align		4
        /*00a0*/ 	.byte	0x04, 0x0a
        /*00a2*/ 	.short	(.L_31 - .L_30)
	.align		4
.L_30:
        /*00a4*/ 	.word	index@(.nv.constant0.triton_poi_fused__native_batch_norm_legit_no_training_relu_7)
        /*00a8*/ 	.short	0x0210
        /*00aa*/ 	.short	0x0034


	//----- nvinfo : EIATTR_SW_WAR
	.align		4
.L_31:
        /*00ac*/ 	.byte	0x04, 0x36
        /*00ae*/ 	.short	(.L_33 - .L_32)
.L_32:
        /*00b0*/ 	.word	0x00000008
.L_33:


//--------------------- .nv.callgraph             --------------------------
	.section	.nv.callgraph,"",@"SHT_CUDA_CALLGRAPH"
	.align	4
	.sectionentsize	8
	.align		4
        /*0000*/ 	.word	0x00000000
	.align		4
        /*0004*/ 	.word	0xffffffff
	.align		4
        /*0008*/ 	.word	0x00000000
	.align		4
        /*000c*/ 	.word	0xfffffffe
	.align		4
        /*0010*/ 	.word	0x00000000
	.align		4
        /*0014*/ 	.word	0xfffffffd
	.align		4
        /*0018*/ 	.word	0x00000000
	.align		4
        /*001c*/ 	.word	0xfffffffc


//--------------------- .nv.constant4             --------------------------
	.section	.nv.constant4,"a",@progbits
	.align	8
	.align		8
.nv.constant4:
        /*0000*/ 	.dword	_$_str
	.align		8
        /*0008*/ 	.dword	_$_str_$_2


//--------------------- .text.triton_poi_fused__native_batch_norm_legit_no_training_relu_7 --------------------------
	.section	.text.triton_poi_fused__native_batch_norm_legit_no_training_relu_7,"ax",@progbits
	.align	128
        .global         triton_poi_fused__native_batch_norm_legit_no_training_relu_7
        .type           triton_poi_fused__native_batch_norm_legit_no_training_relu_7,@function
        .size           triton_poi_fused__native_batch_norm_legit_no_training_relu_7,(.L_x_1 - triton_poi_fused__native_batch_norm_legit_no_training_relu_7)
        .other          triton_poi_fused__native_batch_norm_legit_no_training_relu_7,@"STO_CUDA_ENTRY STV_DEFAULT"
triton_poi_fused__native_batch_norm_legit_no_training_relu_7:
.text.triton_poi_fused__native_batch_norm_legit_no_training_relu_7:
[----:B------:R-:W0:Y:S01]  /*0000*/  LDC R1, c[0x0][0x28] ;  /* 0x00000a00ff017b82 */ /* 0x000e220000000800 */
[----:B------:R-:W1:Y:S07]  /*0010*/  S2R R0, SR_TID.X ;  /* 0x0000000000007919 */ /* 0x000e6e0000002100 */
[----:B------:R-:W2:Y:S01]  /*0020*/  LDC.64 R12, c[0x0][0x220] ;  /* 0x00008800ff0c7b82 */ /* 0x000ea20000000a00 */
[----:B------:R-:W-:Y:S01]  /*0030*/  CS2R R4, SRZ ;  /* 0x0000000000047805 */ /* 0x000fe2000001ff00 */
[----:B------:R-:W-:Y:S01]  /*0040*/  ULDC.64 UR4, c[0x0][0x208] ;  /* 0x0000820000047ab9 */ /* 0x000fe20000000a00 */
[----:B------:R-:W3:Y:S05]  /*0050*/  S2R R3, SR_CTAID.X ;  /* 0x0000000000037919 */ /* 0x000eea0000002500 */
[----:B------:R-:W4:Y:S08]  /*0060*/  LDC.64 R16, c[0x0][0x210] ;  /* 0x00008400ff107b82 */ /* 0x000f300000000a00 */
[----:B------:R-:W5:Y:S08]  /*0070*/  LDC.64 R18, c[0x0][0x218] ;  /* 0x00008600ff127b82 */ /* 0x000f700000000a00 */
[----:B------:R-:W5:Y:S01]  /*0080*/  LDC.64 R20, c[0x0][0x228] ;  /* 0x00008a00ff147b82 */ /* 0x000f620000000a00 */
[----:B-1----:R-:W-:-:S07]  /*0090*/  SHF.L.U32 R0, R0, 0x1, RZ ;  /* 0x0000000100007819 */ /* 0x002fce00000006ff */
[----:B------:R-:W1:Y:S01]  /*00a0*/  LDC.64 R10, c[0x0][0x230] ;  /* 0x00008c00ff0a7b82 */ /* 0x000e620000000a00 */
[----:B------:R-:W-:-:S04]  /*00b0*/  LOP3.LUT R0, R0, 0xfe, RZ, 0xc0, !PT ;  /* 0x000000fe00007812 */ /* 0x000fc800078ec0ff */
[----:B---3--:R-:W-:-:S04]  /*00c0*/  LEA R2, R3, R0, 0x8 ;  /* 0x0000000003027211 */ /* 0x008fc800078e40ff */
[C---:B------:R-:W-:Y:S01]  /*00d0*/  ISETP.GE.AND P0, PT, R2.reuse, 0x600, PT ;  /* 0x000006000200780c */ /* 0x040fe20003f06270 */
[----:B------:R-:W-:-:S05]  /*00e0*/  IMAD.HI R3, R2, 0x2aaaaaab, RZ ;  /* 0x2aaaaaab02037827 */ /* 0x000fca00078e02ff */
[----:B------:R-:W-:-:S04]  /*00f0*/  SHF.R.U32.HI R0, RZ, 0x1f, R3 ;  /* 0x0000001fff007819 */ /* 0x000fc80000011603 */
[----:B------:R-:W-:-:S05]  /*0100*/  LEA.HI.SX32 R3, R3, R0, 0x1a ;  /* 0x0000000003037211 */ /* 0x000fca00078fd2ff */
[----:B------:R-:W-:-:S04]  /*0110*/  IMAD R0, R3, -0x180, R2 ;  /* 0xfffffe8003007824 */ /* 0x000fc800078e0202 */
[----:B--2---:R-:W-:-:S05]  /*0120*/  IMAD.WIDE R12, R0, 0x4, R12 ;  /* 0x00000004000c7825 */ /* 0x004fca00078e020c */
[----:B------:R2:W3:Y:S01]  /*0130*/  @!P0 LDG.E.EL.64 R4, desc[UR4][R12.64] ;  /* 0x000000040c048981 */ /* 0x0004e2000c2e1b00 */
[----:B------:R-:W-:Y:S02]  /*0140*/  CS2R R6, SRZ ;  /* 0x0000000000067805 */ /* 0x000fe4000001ff00 */
[----:B------:R-:W-:Y:S01]  /*0150*/  CS2R R8, SRZ ;  /* 0x0000000000087805 */ /* 0x000fe2000001ff00 */
[----:B----4-:R-:W-:-:S04]  /*0160*/  IMAD.WIDE R16, R2, 0x4, R16 ;  /* 0x0000000402107825 */ /* 0x010fc800078e0210 */
[C---:B-----5:R-:W-:Y:S01]  /*0170*/  IMAD.WIDE R18, R0.reuse, 0x4, R18 ;  /* 0x0000000400127825 */ /* 0x060fe200078e0212 */
[----:B------:R4:W5:Y:S01]  /*0180*/  @!P0 LDG.E.64 R6, desc[UR4][R16.64] ;  /* 0x0000000410068981 */ /* 0x000962000c1e1b00 */
[----:B------:R-:W-:Y:S02]  /*0190*/  CS2R R14, SRZ ;  /* 0x00000000000e7805 */ /* 0x000fe4000001ff00 */
[----:B--2---:R-:W-:Y:S01]  /*01a0*/  CS2R R12, SRZ ;  /* 0x00000000000c7805 */ /* 0x004fe2000001ff00 */
[----:B------:R-:W5:Y:S01]  /*01b0*/  @!P0 LDG.E.EL.64 R8, desc[UR4][R18.64] ;  /* 0x0000000412088981 */ /* 0x000f62000c2e1b00 */
[----:B0-----:R-:W-:-:S04]  /*01c0*/  IMAD.WIDE R20, R0, 0x4, R20 ;  /* 0x0000000400147825 */ /* 0x001fc800078e0214 */
[----:B-1----:R-:W-:Y:S01]  /*01d0*/  IMAD.WIDE R10, R0, 0x4, R10 ;  /* 0x00000004000a7825 */ /* 0x002fe200078e020a */
[----:B------:R-:W2:Y:S04]  /*01e0*/  @!P0 LDG.E.EL.64 R12, desc[UR4][R20.64] ;  /* 0x00000004140c8981 */ /* 0x000ea8000c2e1b00 */
[----:B------:R0:W2:Y:S01]  /*01f0*/  @!P0 LDG.E.EL.64 R14, desc[UR4][R10.64] ;  /* 0x000000040a0e8981 */ /* 0x0000a2000c2e1b00 */
[----:B----4-:R-:W-:Y:S01]  /*0200*/  HFMA2.MMA R17, -RZ, RZ, 1.625, 0 ;  /* 0x3e800000ff117435 */ /* 0x010fe200000001ff */
[----:B------:R-:W-:Y:S02]  /*0210*/  IMAD R3, R3, 0x1e4, R0 ;  /* 0x000001e403037824 */ /* 0x000fe400078e0200 */
[----:B---3--:R-:W-:Y:S01]  /*0220*/  FADD R4, R4, 9.9999997473787516356e-06 ;  /* 0x3727c5ac04047421 */ /* 0x008fe20000000000 */
[----:B------:R-:W-:-:S03]  /*0230*/  FADD R5, R5, 9.9999997473787516356e-06 ;  /* 0x3727c5ac05057421 */ /* 0x000fc60000000000 */
[----:B------:R-:W1:Y:S08]  /*0240*/  MUFU.SQRT R2, R4 ;  /* 0x0000000400027308 */ /* 0x000e700000002000 */
[----:B------:R3:W4:Y:S01]  /*0250*/  MUFU.SQRT R16, R5 ;  /* 0x0000000500107308 */ /* 0x0007220000002000 */
[----:B-----5:R-:W-:Y:S01]  /*0260*/  FADD R7, -R9, R7 ;  /* 0x0000000709077221 */ /* 0x020fe20000000100 */
[----:B------:R-:W-:Y:S01]  /*0270*/  FADD R6, -R8, R6 ;  /* 0x0000000608067221 */ /* 0x000fe20000000100 */
[----:B-1----:R-:W-:-:S02]  /*0280*/  FSETP.GT.AND P1, PT, R2, 8.50705917302346158658e+37, PT ;  /* 0x7e8000000200780b */ /* 0x002fc40003f24000 */
[----:B------:R-:W-:Y:S01]  /*0290*/  FSETP.GEU.AND P3, PT, R2, 1.175494350822287508e-38, PT ;  /* 0x008000000200780b */ /* 0x000fe20003f6e000 */
[----:B---3--:R-:W1:Y:S01]  /*02a0*/  LDC.64 R4, c[0x0][0x238] ;  /* 0x00008e00ff047b82 */ /* 0x008e620000000a00 */
[C---:B0-----:R-:W-:Y:S02]  /*02b0*/  FSEL R11, R17.reuse, 1, P1 ;  /* 0x3f800000110b7808 */ /* 0x041fe40000800000 */
[C---:B----4-:R-:W-:Y:S02]  /*02c0*/  FSETP.GT.AND P2, PT, R16.reuse, 8.50705917302346158658e+37, PT ;  /* 0x7e8000001000780b */ /* 0x050fe40003f44000 */
[----:B------:R-:W-:Y:S02]  /*02d0*/  FSETP.GEU.AND P4, PT, R16, 1.175494350822287508e-38, PT ;  /* 0x008000001000780b */ /* 0x000fe40003f8e000 */
[----:B------:R-:W-:-:S03]  /*02e0*/  FSEL R17, R17, 1, P2 ;  /* 0x3f80000011117808 */ /* 0x000fc60001000000 */
[----:B------:R-:W-:Y:S02]  /*02f0*/  @P1 FMUL R2, R2, 0.25 ;  /* 0x3e80000002021820 */ /* 0x000fe40000400000 */
[----:B------:R-:W-:Y:S02]  /*0300*/  @!P3 FMUL R11, R11, 16777216 ;  /* 0x4b8000000b0bb820 */ /* 0x000fe40000400000 */
[----:B------:R-:W-:Y:S02]  /*0310*/  @!P3 FMUL R2, R2, 16777216 ;  /* 0x4b8000000202b820 */ /* 0x000fe40000400000 */
[----:B------:R-:W-:-:S04]  /*0320*/  @P2 FMUL R16, R16, 0.25 ;  /* 0x3e80000010102820 */ /* 0x000fc80000400000 */
[----:B------:R-:W0:Y:S01]  /*0330*/  MUFU.RCP R2, R2 ;  /* 0x0000000200027308 */ /* 0x000e220000001000 */
[----:B------:R-:W-:Y:S01]  /*0340*/  @!P4 FMUL R17, R17, 16777216 ;  /* 0x4b8000001111c820 */ /* 0x000fe20000400000 */
[----:B------:R-:W-:Y:S01]  /*0350*/  @!P4 FMUL R16, R16, 16777216 ;  /* 0x4b8000001010c820 */ /* 0x000fe20000400000 */
[----:B-1----:R-:W-:-:S05]  /*0360*/  IMAD.WIDE R4, R3, 0x4, R4 ;  /* 0x0000000403047825 */ /* 0x002fca00078e0204 */
[----:B------:R-:W1:Y:S01]  /*0370*/  MUFU.RCP R16, R16 ;  /* 0x0000001000107308 */ /* 0x000e620000001000 */
[----:B0-----:R-:W-:-:S04]  /*0380*/  FMUL R11, R2, R11 ;  /* 0x0000000b020b7220 */ /* 0x001fc80000400000 */
[----:B------:R-:W-:Y:S01]  /*0390*/  FMUL R11, R6, R11 ;  /* 0x0000000b060b7220 */ /* 0x000fe20000400000 */
[----:B-1----:R-:W-:-:S03]  /*03a0*/  FMUL R2, R16, R17 ;  /* 0x0000001110027220 */ /* 0x002fc60000400000 */
[----:B--2---:R-:W-:Y:S01]  /*03b0*/  FFMA R11, R11, R12, R14 ;  /* 0x0000000c0b0b7223 */ /* 0x004fe2000000000e */
[----:B------:R-:W-:-:S04]  /*03c0*/  FMUL R2, R7, R2 ;  /* 0x0000000207027220 */ /* 0x000fc80000400000 */
[----:B------:R-:W-:Y:S01]  /*03d0*/  FSETP.GEU.AND P1, PT, R11, RZ, PT ;  /* 0x000000ff0b00720b */ /* 0x000fe20003f2e000 */
[----:B------:R-:W-:-:S03]  /*03e0*/  FFMA R2, R2, R13, R15 ;  /* 0x0000000d02027223 */ /* 0x000fc6000000000f */
[----:B------:R-:W-:Y:S02]  /*03f0*/  FSEL R6, R11, RZ, P1 ;  /* 0x000000ff0b067208 */ /* 0x000fe40000800000 */
[----:B------:R-:W-:-:S04]  /*0400*/  FSETP.GEU.AND P2, PT, R2, RZ, PT ;  /* 0x000000ff0200720b */ /* 0x000fc80003f4e000 */
[----:B------:R-:W-:Y:S01]  /*0410*/  FSEL R7, R2, RZ, P2 ;  /* 0x000000ff02077208 */ /* 0x000fe20001000000 */
[----:B------:R-:W-:Y:S08]  /*0420*/  @P0 EXIT ;  /* 0x000000000000094d */ /* 0x000ff00003800000 */
[----:B------:R-:W-:Y:S01]  /*0430*/  STG.E.64 desc[UR4][R4.64], R6 ;  /* 0x0000000604007986 */ /* 0x000fe2000c101b04 */
[----:B------:R-:W-:Y:S05]  /*0440*/  EXIT ;  /* 0x000000000000794d */ /* 0x000fea0003800000 */
.L_x_0:
[----:B------:R-:W-:-:S00]  /*0450*/  BRA `(.L_x_0) ;  /* 0xfffffffc00fc7947 */ /* 0x000fc0000383ffff */
[----:B------:R-:W-:-:S00]  /*0460*/  NOP ;  /* 0x0000000000007918 */ /* 0x000fc00000000000 */
        /* <DEDUP_REMOVED lines=9> */
.L_x_1:


//--------------------- .nv.global.init           --------------------------
	.section	.nv.global.init,"aw",@progbits
.nv.global.init:
	.type		_$_str,@object
	.size		_$_str,(_$_str_$_2 - _$_str)
_$_str:
        /*0000*/ 	.byte	0x5f, 0x5f, 0x43, 0x55, 0x44, 0x41, 0x5f, 0x46, 0x54, 0x5a, 0x00
	.type		_$_str_$_2,@object
	.size		_$_str_$_2,(.L_1 - _$_str_$_2)
_$_str_$_2:
        /*000b*/ 	.byte	0x5f, 0x5f, 0x43, 0x55, 0x44, 0x41, 0x5f, 0x50, 0x52, 0x45, 0x43, 0x5f, 0x53, 0x51, 0x52, 0x54
        /*001b*/ 	.byte	0x00
.L_1:


//--------------------- .nv.constant0.triton_poi_fused__native_batch_norm_legit_no_training_relu_7 --------------------------
	.section	.nv.constant0.triton_poi_fused__native_batch_norm_legit_no_training_relu_7,"a",@progbits
	.sectionflags	@""
	.align	4
.nv.constant0.triton_poi_fused__native_batch_norm_legit_no_training_relu_7:
	.zero		580
